//
// Generated by NVIDIA NVVM Compiler
//
// Compiler Build ID: CL-36424714
// Cuda compilation tools, release 13.0, V13.0.88
// Based on NVVM 20.0.0
//

.version 9.0
.target sm_100
.address_size 64

	// .globl	_Z10matproductPiS_S_

.visible .entry _Z10matproductPiS_S_(
	.param .u64 .ptr .align 1 _Z10matproductPiS_S__param_0,
	.param .u64 .ptr .align 1 _Z10matproductPiS_S__param_1,
	.param .u64 .ptr .align 1 _Z10matproductPiS_S__param_2
)
{
	.reg .b32 	%r<16>;
	.reg .b64 	%rd<13>;

	ld.param.u64 	%rd1, [_Z10matproductPiS_S__param_0];
	ld.param.u64 	%rd2, [_Z10matproductPiS_S__param_1];
	ld.param.u64 	%rd3, [_Z10matproductPiS_S__param_2];
	cvta.to.global.u64 	%rd4, %rd3;
	mov.u32 	%r1, %ctaid.x;
	mov.u32 	%r2, %ctaid.y;
	shl.b32 	%r3, %r2, 1;
	add.s32 	%r4, %r3, %r1;
	mul.wide.u32 	%rd5, %r4, 4;
	add.s64 	%rd6, %rd4, %rd5;
	mov.b32 	%r5, 0;
	st.global.u32 	[%rd6], %r5;
	mul.lo.s32 	%r6, %r2, 3;
	cvta.to.global.u64 	%rd7, %rd1;
	cvta.to.global.u64 	%rd8, %rd2;
	mul.wide.u32 	%rd9, %r6, 4;
	add.s64 	%rd10, %rd7, %rd9;
	ld.global.u32 	%r7, [%rd10];
	mul.wide.u32 	%rd11, %r1, 4;
	add.s64 	%rd12, %rd8, %rd11;
	ld.global.u32 	%r8, [%rd12];
	mul.lo.s32 	%r9, %r8, %r7;
	st.global.u32 	[%rd6], %r9;
	ld.global.u32 	%r10, [%rd10+4];
	ld.global.u32 	%r11, [%rd12+8];
	mad.lo.s32 	%r12, %r11, %r10, %r9;
	st.global.u32 	[%rd6], %r12;
	ld.global.u32 	%r13, [%rd10+8];
	ld.global.u32 	%r14, [%rd12+16];
	mad.lo.s32 	%r15, %r14, %r13, %r12;
	st.global.u32 	[%rd6], %r15;
	ret;

}


// ===== COMPILED SASS (sm_100) =====

	.target	sm_100

	.elftype	@"ET_EXEC"


//--------------------- .note.nv.tkinfo           --------------------------
	.section	.note.nv.tkinfo,"",@"SHT_NOTE"
	.sectionflags	@"SHF_NOTE_NV_TKINFO"
	.tkinfo
        /*0018*/ 	.word	0x00000002
        /*0030*/ 	.string	""
        /*0030*/ 	.string	"ptxas"
        /*0030*/ 	.string	"Cuda compilation tools, release 13.0, V13.0.88"
        /*0030*/ 	.string	"Build cuda_13.0.r13.0/compiler.36424714_0"
        /*0030*/ 	.string	"-arch sm_100 -m 64 "



//--------------------- .note.nv.cuinfo           --------------------------
	.section	.note.nv.cuinfo,"",@"SHT_NOTE"
	.sectionflags	@"SHF_NOTE_NV_CUINFO"
        /*0018*/ 	.short	0x0002
        /*001a*/ 	.short	0x0064
        /*001c*/ 	.short	0x0082
	.zero		2


//--------------------- .nv.info                  --------------------------
	.section	.nv.info,"",@"SHT_CUDA_INFO"
	.align	4


	//----- nvinfo : EIATTR_REGCOUNT
	.align		4
        /*0000*/ 	.byte	0x04, 0x2f
        /*0002*/ 	.short	(.L_1 - .L_0)
	.align		4
.L_0:
        /*0004*/ 	.word	index@(_Z10matproductPiS_S_)
        /*0008*/ 	.word	0x00000010


	//----- nvinfo : EIATTR_FRAME_SIZE
	.align		4
.L_1:
        /*000c*/ 	.byte	0x04, 0x11
        /*000e*/ 	.short	(.L_3 - .L_2)
	.align		4
.L_2:
        /*0010*/ 	.word	index@(_Z10matproductPiS_S_)
        /*0014*/ 	.word	0x00000000


	//----- nvinfo : EIATTR_MIN_STACK_SIZE
	.align		4
.L_3:
        /*0018*/ 	.byte	0x04, 0x12
        /*001a*/ 	.short	(.L_5 - .L_4)
	.align		4
.L_4:
        /*001c*/ 	.word	index@(_Z10matproductPiS_S_)
        /*0020*/ 	.word	0x00000000
.L_5:


//--------------------- .nv.compat                --------------------------
	.section	.nv.compat,"",@"SHT_CUDA_COMPAT_INFO"
	.align	4
        /*0000*/ 	.byte	0x02, 0x09, 0x00, 0x00, 0x02, 0x02, 0x01, 0x00, 0x02, 0x05, 0x05, 0x00, 0x03, 0x07, 0x01, 0x01
        /*0010*/ 	.byte	0x02, 0x03, 0x00, 0x00, 0x02, 0x06, 0x01, 0x00, 0x04, 0x0b, 0x08, 0x00, 0x09, 0x00, 0x00, 0x00
        /*0020*/ 	.byte	0x00, 0x00, 0x00, 0x00


//--------------------- .nv.info._Z10matproductPiS_S_ --------------------------
	.section	.nv.info._Z10matproductPiS_S_,"",@"SHT_CUDA_INFO"
	.sectionflags	@""
	.align	4


	//----- nvinfo : EIATTR_CUDA_API_VERSION
	.align		4
        /*0000*/ 	.byte	0x04, 0x37
        /*0002*/ 	.short	(.L_7 - .L_6)
.L_6:
        /*0004*/ 	.word	0x00000082


	//----- nvinfo : EIATTR_KPARAM_INFO
	.align		4
.L_7:
        /*0008*/ 	.byte	0x04, 0x17
        /*000a*/ 	.short	(.L_9 - .L_8)
.L_8:
        /*000c*/ 	.word	0x00000000
        /*0010*/ 	.short	0x0002
        /*0012*/ 	.short	0x0010
        /*0014*/ 	.byte	0x00, 0xf5, 0x21, 0x00


	//----- nvinfo : EIATTR_KPARAM_INFO
	.align		4
.L_9:
        /*0018*/ 	.byte	0x04, 0x17
        /*001a*/ 	.short	(.L_11 - .L_10)
.L_10:
        /*001c*/ 	.word	0x00000000
        /*0020*/ 	.short	0x0001
        /*0022*/ 	.short	0x0008
        /*0024*/ 	.byte	0x00, 0xf5, 0x21, 0x00


	//----- nvinfo : EIATTR_KPARAM_INFO
	.align		4
.L_11:
        /*0028*/ 	.byte	0x04, 0x17
        /*002a*/ 	.short	(.L_13 - .L_12)
.L_12:
        /*002c*/ 	.word	0x00000000
        /*0030*/ 	.short	0x0000
        /*0032*/ 	.short	0x0000
        /*0034*/ 	.byte	0x00, 0xf5, 0x21, 0x00


	//----- nvinfo : EIATTR_SPARSE_MMA_MASK
	.align		4
.L_13:
        /*0038*/ 	.byte	0x03, 0x50
        /*003a*/ 	.short	0x0000


	//----- nvinfo : EIATTR_MAXREG_COUNT
	.align		4
        /*003c*/ 	.byte	0x03, 0x1b
        /*003e*/ 	.short	0x00ff


	//----- nvinfo : EIATTR_MERCURY_ISA_VERSION
	.align		4
        /*0040*/ 	.byte	0x03, 0x5f
        /*0042*/ 	.short	0x0101


	//----- nvinfo : EIATTR_VRC_CTA_INIT_COUNT
	.align		4
        /*0044*/ 	.byte	0x02, 0x4a
	.zero		1
	.zero		1


	//----- nvinfo : EIATTR_EXIT_INSTR_OFFSETS
	.align		4
        /*0048*/ 	.byte	0x04, 0x1c
        /*004a*/ 	.short	(.L_15 - .L_14)


	//   ....[0]....
.L_14:
        /*004c*/ 	.word	0x00000190


	//----- nvinfo : EIATTR_CBANK_PARAM_SIZE
	.align		4
.L_15:
        /*0050*/ 	.byte	0x03, 0x19
        /*0052*/ 	.short	0x0018


	//----- nvinfo : EIATTR_PARAM_CBANK
	.align		4
        /*0054*/ 	.byte	0x04, 0x0a
        /*0056*/ 	.short	(.L_17 - .L_16)
	.align		4
.L_16:
        /*0058*/ 	.word	index@(.nv.constant0._Z10matproductPiS_S_)
        /*005c*/ 	.short	0x0380
        /*005e*/ 	.short	0x0018


	//----- nvinfo : EIATTR_SW_WAR
	.align		4
.L_17:
        /*0060*/ 	.byte	0x04, 0x36
        /*0062*/ 	.short	(.L_19 - .L_18)
.L_18:
        /*0064*/ 	.word	0x00000008
.L_19:


//--------------------- .nv.callgraph             --------------------------
	.section	.nv.callgraph,"",@"SHT_CUDA_CALLGRAPH"
	.align	4
	.sectionentsize	8
	.align		4
        /*0000*/ 	.word	0x00000000
	.align		4
        /*0004*/ 	.word	0xffffffff
	.align		4
        /*0008*/ 	.word	0x00000000
	.align		4
        /*000c*/ 	.word	0xfffffffe
	.align		4
        /*0010*/ 	.word	0x00000000
	.align		4
        /*0014*/ 	.word	0xfffffffd
	.align		4
        /*0018*/ 	.word	0x00000000
	.align		4
        /*001c*/ 	.word	0xfffffffc


//--------------------- .text._Z10matproductPiS_S_ --------------------------
	.section	.text._Z10matproductPiS_S_,"ax",@progbits
	.align	128
        .global         _Z10matproductPiS_S_
        .type           _Z10matproductPiS_S_,@function
        .size           _Z10matproductPiS_S_,(.L_x_1 - _Z10matproductPiS_S_)
        .other          _Z10matproductPiS_S_,@"STO_CUDA_ENTRY STV_DEFAULT"
_Z10matproductPiS_S_:
.text._Z10matproductPiS_S_:
[----:B------:R-:W-:Y:S01]  /*0000*/  LDC R1, c[0x0][0x37c] ;  /* 0x0000df00ff017b82 */ /* 0x000fe20000000800 */
[----:B------:R-:W0:Y:S07]  /*0010*/  S2R R13, SR_CTAID.X ;  /* 0x00000000000d7919 */ /* 0x000e2e0000002500 */
[----:B------:R-:W1:Y:S01]  /*0020*/  LDC.64 R2, c[0x0][0x390] ;  /* 0x0000e400ff027b82 */ /* 0x000e620000000a00 */
[----:B------:R-:W2:Y:S01]  /*0030*/  LDCU.64 UR4, c[0x0][0x358] ;  /* 0x00006b00ff0477ac */ /* 0x000ea20008000a00 */
[----:B------:R-:W0:Y:S06]  /*0040*/  S2R R0, SR_CTAID.Y ;  /* 0x0000000000007919 */ /* 0x000e2c0000002600 */
[----:B------:R-:W3:Y:S08]  /*0050*/  LDC.64 R4, c[0x0][0x380] ;  /* 0x0000e000ff047b82 */ /* 0x000ef00000000a00 */
[----:B------:R-:W4:Y:S01]  /*0060*/  LDC.64 R6, c[0x0][0x388] ;  /* 0x0000e200ff067b82 */ /* 0x000f220000000a00 */
[----:B0-----:R-:W-:-:S02]  /*0070*/  LEA R9, R0, R13, 0x1 ;  /* 0x0000000d00097211 */ /* 0x001fc400078e08ff */
[----:B------:R-:W-:-:S03]  /*0080*/  LEA R11, R0, R0, 0x1 ;  /* 0x00000000000b7211 */ /* 0x000fc600078e08ff */
[----:B-1----:R-:W-:-:S04]  /*0090*/  IMAD.WIDE.U32 R2, R9, 0x4, R2 ;  /* 0x0000000409027825 */ /* 0x002fc800078e0002 */
[----:B---3--:R-:W-:Y:S01]  /*00a0*/  IMAD.WIDE.U32 R4, R11, 0x4, R4 ;  /* 0x000000040b047825 */ /* 0x008fe200078e0004 */
[----:B--2---:R-:W-:Y:S03]  /*00b0*/  STG.E desc[UR4][R2.64], RZ ;  /* 0x000000ff02007986 */ /* 0x004fe6000c101904 */
[----:B----4-:R-:W-:Y:S01]  /*00c0*/  IMAD.WIDE.U32 R6, R13, 0x4, R6 ;  /* 0x000000040d067825 */ /* 0x010fe200078e0006 */
[----:B------:R-:W2:Y:S04]  /*00d0*/  LDG.E R0, desc[UR4][R4.64] ;  /* 0x0000000404007981 */ /* 0x000ea8000c1e1900 */
[----:B------:R-:W2:Y:S02]  /*00e0*/  LDG.E R9, desc[UR4][R6.64] ;  /* 0x0000000406097981 */ /* 0x000ea4000c1e1900 */
[----:B--2---:R-:W-:-:S05]  /*00f0*/  IMAD R9, R0, R9, RZ ;  /* 0x0000000900097224 */ /* 0x004fca00078e02ff */
[----:B------:R-:W-:Y:S04]  /*0100*/  STG.E desc[UR4][R2.64], R9 ;  /* 0x0000000902007986 */ /* 0x000fe8000c101904 */
[----:B------:R-:W2:Y:S04]  /*0110*/  LDG.E R0, desc[UR4][R4.64+0x4] ;  /* 0x0000040404007981 */ /* 0x000ea8000c1e1900 */
[----:B------:R-:W2:Y:S02]  /*0120*/  LDG.E R8, desc[UR4][R6.64+0x8] ;  /* 0x0000080406087981 */ /* 0x000ea4000c1e1900 */
[----:B--2---:R-:W-:-:S05]  /*0130*/  IMAD R11, R0, R8, R9 ;  /* 0x00000008000b7224 */ /* 0x004fca00078e0209 */
[----:B------:R-:W-:Y:S04]  /*0140*/  STG.E desc[UR4][R2.64], R11 ;  /* 0x0000000b02007986 */ /* 0x000fe8000c101904 */
[----:B------:R-:W2:Y:S04]  /*0150*/  LDG.E R0, desc[UR4][R4.64+0x8] ;  /* 0x0000080404007981 */ /* 0x000ea8000c1e1900 */
[----:B------:R-:W2:Y:S02]  /*0160*/  LDG.E R8, desc[UR4][R6.64+0x10] ;  /* 0x0000100406087981 */ /* 0x000ea4000c1e1900 */
[----:B--2---:R-:W-:-:S05]  /*0170*/  IMAD R13, R0, R8, R11 ;  /* 0x00000008000d7224 */ /* 0x004fca00078e020b */
[----:B------:R-:W-:Y:S01]  /*0180*/  STG.E desc[UR4][R2.64], R13 ;  /* 0x0000000d02007986 */ /* 0x000fe2000c101904 */
[----:B------:R-:W-:Y:S05]  /*0190*/  EXIT ;  /* 0x000000000000794d */ /* 0x000fea0003800000 */
.L_x_0:
[----:B------:R-:W-:-:S00]  /*01a0*/  BRA `(.L_x_0) ;  /* 0xfffffffc00fc7947 */ /* 0x000fc0000383ffff */
[----:B------:R-:W-:-:S00]  /*01b0*/  NOP ;  /* 0x0000000000007918 */ /* 0x000fc00000000000 */
        /* <DEDUP_REMOVED lines=12> */
.L_x_1:


//--------------------- .nv.shared.reserved.0     --------------------------
	.section	.nv.shared.reserved.0,"aw",@nobits
	.weak		__nv_reservedSMEM_offset_0_alias
	.size		__nv_reservedSMEM_offset_0_alias, 0, 64
	.other		__nv_reservedSMEM_offset_0_alias,@"STO_CUDA_RESERVED_SHARED STV_DEFAULT"
__nv_reservedSMEM_offset_0_alias:
	.zero		0
	.zero		64


//--------------------- .nv.constant0._Z10matproductPiS_S_ --------------------------
	.section	.nv.constant0._Z10matproductPiS_S_,"a",@progbits
	.sectionflags	@""
	.align	4
.nv.constant0._Z10matproductPiS_S_:
	.zero		920


//--------------------- SYMBOLS --------------------------

	.type		.nv.reservedSmem.offset0,@object
	.size		.nv.reservedSmem.offset0,0x4
